	.headerflags	@"EF_CUDA_TEXMODE_UNIFIED EF_CUDA_64BIT_ADDRESS EF_CUDA_SM75 EF_CUDA_VIRTUAL_SM(EF_CUDA_SM75)"
	.elftype	@"ET_EXEC"


//--------------------- .nv.info                  --------------------------
	.section	.nv.info,"",@"SHT_CUDA_INFO"
	.align	4


	//----- nvinfo : EIATTR_REGCOUNT
	.align		4
        /*0000*/ 	.byte	0x04, 0x2f
        /*0002*/ 	.short	(.L_4 - .L_3)
	.align		4
.L_3:
        /*0004*/ 	.word	index@(_Z26rgb_copy_array_interleavedPiS_)
        /*0008*/ 	.word	0x0000000e


	//----- nvinfo : EIATTR_MAX_STACK_SIZE
	.align		4
.L_4:
        /*000c*/ 	.byte	0x04, 0x23
        /*000e*/ 	.short	(.L_6 - .L_5)
	.align		4
.L_5:
        /*0010*/ 	.word	index@(_Z26rgb_copy_array_interleavedPiS_)
        /*0014*/ 	.word	0x00000000


	//----- nvinfo : EIATTR_MIN_STACK_SIZE
	.align		4
.L_6:
        /*0018*/ 	.byte	0x04, 0x12
        /*001a*/ 	.short	(.L_8 - .L_7)
	.align		4
.L_7:
        /*001c*/ 	.word	index@(_Z26rgb_copy_array_interleavedPiS_)
        /*0020*/ 	.word	0x00000000


	//----- nvinfo : EIATTR_FRAME_SIZE
	.align		4
.L_8:
        /*0024*/ 	.byte	0x04, 0x11
        /*0026*/ 	.short	(.L_10 - .L_9)
	.align		4
.L_9:
        /*0028*/ 	.word	index@(_Z26rgb_copy_array_interleavedPiS_)
        /*002c*/ 	.word	0x00000000


	//----- nvinfo : EIATTR_REGCOUNT
	.align		4
.L_10:
        /*0030*/ 	.byte	0x04, 0x2f
        /*0032*/ 	.short	(.L_12 - .L_11)
	.align		4
.L_11:
        /*0034*/ 	.word	index@(_Z24rgb_copy_array_coalescedPiS_)
        /*0038*/ 	.word	0x00000012


	//----- nvinfo : EIATTR_MAX_STACK_SIZE
	.align		4
.L_12:
        /*003c*/ 	.byte	0x04, 0x23
        /*003e*/ 	.short	(.L_14 - .L_13)
	.align		4
.L_13:
        /*0040*/ 	.word	index@(_Z24rgb_copy_array_coalescedPiS_)
        /*0044*/ 	.word	0x00000000


	//----- nvinfo : EIATTR_MIN_STACK_SIZE
	.align		4
.L_14:
        /*0048*/ 	.byte	0x04, 0x12
        /*004a*/ 	.short	(.L_16 - .L_15)
	.align		4
.L_15:
        /*004c*/ 	.word	index@(_Z24rgb_copy_array_coalescedPiS_)
        /*0050*/ 	.word	0x00000000


	//----- nvinfo : EIATTR_FRAME_SIZE
	.align		4
.L_16:
        /*0054*/ 	.byte	0x04, 0x11
        /*0056*/ 	.short	(.L_18 - .L_17)
	.align		4
.L_17:
        /*0058*/ 	.word	index@(_Z24rgb_copy_array_coalescedPiS_)
        /*005c*/ 	.word	0x00000000


	//----- nvinfo : EIATTR_REGCOUNT
	.align		4
.L_18:
        /*0060*/ 	.byte	0x04, 0x2f
        /*0062*/ 	.short	(.L_20 - .L_19)
	.align		4
.L_19:
        /*0064*/ 	.word	index@(_Z26rgb_smem_array_interleavedPiS_i)
        /*0068*/ 	.word	0x00000010


	//----- nvinfo : EIATTR_MAX_STACK_SIZE
	.align		4
.L_20:
        /*006c*/ 	.byte	0x04, 0x23
        /*006e*/ 	.short	(.L_22 - .L_21)
	.align		4
.L_21:
        /*0070*/ 	.word	index@(_Z26rgb_smem_array_interleavedPiS_i)
        /*0074*/ 	.word	0x00000000


	//----- nvinfo : EIATTR_MIN_STACK_SIZE
	.align		4
.L_22:
        /*0078*/ 	.byte	0x04, 0x12
        /*007a*/ 	.short	(.L_24 - .L_23)
	.align		4
.L_23:
        /*007c*/ 	.word	index@(_Z26rgb_smem_array_interleavedPiS_i)
        /*0080*/ 	.word	0x00000000


	//----- nvinfo : EIATTR_FRAME_SIZE
	.align		4
.L_24:
        /*0084*/ 	.byte	0x04, 0x11
        /*0086*/ 	.short	(.L_26 - .L_25)
	.align		4
.L_25:
        /*0088*/ 	.word	index@(_Z26rgb_smem_array_interleavedPiS_i)
        /*008c*/ 	.word	0x00000000
.L_26:


//--------------------- .nv.info._Z26rgb_smem_array_interleavedPiS_i --------------------------
	.section	.nv.info._Z26rgb_smem_array_interleavedPiS_i,"",@"SHT_CUDA_INFO"
	.align	4


	//----- nvinfo : EIATTR_SW_WAR
	.align		4
        /*0000*/ 	.byte	0x04, 0x36
        /*0002*/ 	.short	(.L_28 - .L_27)
.L_27:
        /*0004*/ 	.word	0x00000001


	//----- nvinfo : EIATTR_CUDA_API_VERSION
	.align		4
.L_28:
        /*0008*/ 	.byte	0x04, 0x37
        /*000a*/ 	.short	(.L_30 - .L_29)
.L_29:
        /*000c*/ 	.word	0x00000075


	//----- nvinfo : EIATTR_PARAM_CBANK
	.align		4
.L_30:
        /*0010*/ 	.byte	0x04, 0x0a
        /*0012*/ 	.short	(.L_32 - .L_31)
	.align		4
.L_31:
        /*0014*/ 	.word	index@(.nv.constant0._Z26rgb_smem_array_interleavedPiS_i)
        /*0018*/ 	.short	0x0160
        /*001a*/ 	.short	0x0014


	//----- nvinfo : EIATTR_CBANK_PARAM_SIZE
	.align		4
.L_32:
        /*001c*/ 	.byte	0x03, 0x19
        /*001e*/ 	.short	0x0014


	//----- nvinfo : EIATTR_KPARAM_INFO
	.align		4
        /*0020*/ 	.byte	0x04, 0x17
        /*0022*/ 	.short	(.L_34 - .L_33)
.L_33:
        /*0024*/ 	.word	0x00000000
        /*0028*/ 	.short	0x0002
        /*002a*/ 	.short	0x0010
        /*002c*/ 	.byte	0x00, 0xf0, 0x11, 0x00


	//----- nvinfo : EIATTR_KPARAM_INFO
	.align		4
.L_34:
        /*0030*/ 	.byte	0x04, 0x17
        /*0032*/ 	.short	(.L_36 - .L_35)
.L_35:
        /*0034*/ 	.word	0x00000000
        /*0038*/ 	.short	0x0001
        /*003a*/ 	.short	0x0008
        /*003c*/ 	.byte	0x00, 0xf0, 0x21, 0x00


	//----- nvinfo : EIATTR_KPARAM_INFO
	.align		4
.L_36:
        /*0040*/ 	.byte	0x04, 0x17
        /*0042*/ 	.short	(.L_38 - .L_37)
.L_37:
        /*0044*/ 	.word	0x00000000
        /*0048*/ 	.short	0x0000
        /*004a*/ 	.short	0x0000
        /*004c*/ 	.byte	0x00, 0xf0, 0x21, 0x00


	//----- nvinfo : EIATTR_MAXREG_COUNT
	.align		4
.L_38:
        /*0050*/ 	.byte	0x03, 0x1b
        /*0052*/ 	.short	0x00ff


	//----- nvinfo : EIATTR_EXIT_INSTR_OFFSETS
	.align		4
        /*0054*/ 	.byte	0x04, 0x1c
        /*0056*/ 	.short	(.L_40 - .L_39)


	//   ....[0]....
.L_39:
        /*0058*/ 	.word	0x00000320
.L_40:


//--------------------- .nv.info._Z24rgb_copy_array_coalescedPiS_ --------------------------
	.section	.nv.info._Z24rgb_copy_array_coalescedPiS_,"",@"SHT_CUDA_INFO"
	.align	4


	//----- nvinfo : EIATTR_SW_WAR
	.align		4
        /*0000*/ 	.byte	0x04, 0x36
        /*0002*/ 	.short	(.L_42 - .L_41)
.L_41:
        /*0004*/ 	.word	0x00000001


	//----- nvinfo : EIATTR_CUDA_API_VERSION
	.align		4
.L_42:
        /*0008*/ 	.byte	0x04, 0x37
        /*000a*/ 	.short	(.L_44 - .L_43)
.L_43:
        /*000c*/ 	.word	0x00000075


	//----- nvinfo : EIATTR_PARAM_CBANK
	.align		4
.L_44:
        /*0010*/ 	.byte	0x04, 0x0a
        /*0012*/ 	.short	(.L_46 - .L_45)
	.align		4
.L_45:
        /*0014*/ 	.word	index@(.nv.constant0._Z24rgb_copy_array_coalescedPiS_)
        /*0018*/ 	.short	0x0160
        /*001a*/ 	.short	0x0010


	//----- nvinfo : EIATTR_CBANK_PARAM_SIZE
	.align		4
.L_46:
        /*001c*/ 	.byte	0x03, 0x19
        /*001e*/ 	.short	0x0010


	//----- nvinfo : EIATTR_KPARAM_INFO
	.align		4
        /*0020*/ 	.byte	0x04, 0x17
        /*0022*/ 	.short	(.L_48 - .L_47)
.L_47:
        /*0024*/ 	.word	0x00000000
        /*0028*/ 	.short	0x0001
        /*002a*/ 	.short	0x0008
        /*002c*/ 	.byte	0x00, 0xf0, 0x21, 0x00


	//----- nvinfo : EIATTR_KPARAM_INFO
	.align		4
.L_48:
        /*0030*/ 	.byte	0x04, 0x17
        /*0032*/ 	.short	(.L_50 - .L_49)
.L_49:
        /*0034*/ 	.word	0x00000000
        /*0038*/ 	.short	0x0000
        /*003a*/ 	.short	0x0000
        /*003c*/ 	.byte	0x00, 0xf0, 0x21, 0x00


	//----- nvinfo : EIATTR_MAXREG_COUNT
	.align		4
.L_50:
        /*0040*/ 	.byte	0x03, 0x1b
        /*0042*/ 	.short	0x00ff


	//----- nvinfo : EIATTR_EXIT_INSTR_OFFSETS
	.align		4
        /*0044*/ 	.byte	0x04, 0x1c
        /*0046*/ 	.short	(.L_52 - .L_51)


	//   ....[0]....
.L_51:
        /*0048*/ 	.word	0x00000140
.L_52:


//--------------------- .nv.info._Z26rgb_copy_array_interleavedPiS_ --------------------------
	.section	.nv.info._Z26rgb_copy_array_interleavedPiS_,"",@"SHT_CUDA_INFO"
	.align	4


	//----- nvinfo : EIATTR_SW_WAR
	.align		4
        /*0000*/ 	.byte	0x04, 0x36
        /*0002*/ 	.short	(.L_54 - .L_53)
.L_53:
        /*0004*/ 	.word	0x00000001


	//----- nvinfo : EIATTR_CUDA_API_VERSION
	.align		4
.L_54:
        /*0008*/ 	.byte	0x04, 0x37
        /*000a*/ 	.short	(.L_56 - .L_55)
.L_55:
        /*000c*/ 	.word	0x00000075


	//----- nvinfo : EIATTR_PARAM_CBANK
	.align		4
.L_56:
        /*0010*/ 	.byte	0x04, 0x0a
        /*0012*/ 	.short	(.L_58 - .L_57)
	.align		4
.L_57:
        /*0014*/ 	.word	index@(.nv.constant0._Z26rgb_copy_array_interleavedPiS_)
        /*0018*/ 	.short	0x0160
        /*001a*/ 	.short	0x0010


	//----- nvinfo : EIATTR_CBANK_PARAM_SIZE
	.align		4
.L_58:
        /*001c*/ 	.byte	0x03, 0x19
        /*001e*/ 	.short	0x0010


	//----- nvinfo : EIATTR_KPARAM_INFO
	.align		4
        /*0020*/ 	.byte	0x04, 0x17
        /*0022*/ 	.short	(.L_60 - .L_59)
.L_59:
        /*0024*/ 	.word	0x00000000
        /*0028*/ 	.short	0x0001
        /*002a*/ 	.short	0x0008
        /*002c*/ 	.byte	0x00, 0xf0, 0x21, 0x00


	//----- nvinfo : EIATTR_KPARAM_INFO
	.align		4
.L_60:
        /*0030*/ 	.byte	0x04, 0x17
        /*0032*/ 	.short	(.L_62 - .L_61)
.L_61:
        /*0034*/ 	.word	0x00000000
        /*0038*/ 	.short	0x0000
        /*003a*/ 	.short	0x0000
        /*003c*/ 	.byte	0x00, 0xf0, 0x21, 0x00


	//----- nvinfo : EIATTR_MAXREG_COUNT
	.align		4
.L_62:
        /*0040*/ 	.byte	0x03, 0x1b
        /*0042*/ 	.short	0x00ff


	//----- nvinfo : EIATTR_EXIT_INSTR_OFFSETS
	.align		4
        /*0044*/ 	.byte	0x04, 0x1c
        /*0046*/ 	.short	(.L_64 - .L_63)


	//   ....[0]....
.L_63:
        /*0048*/ 	.word	0x000000e0
.L_64:


//--------------------- .nv.rel.action            --------------------------
	.section	.nv.rel.action,"",@"SHT_CUDA_RELOCINFO"
	.align	8
	.sectionentsize	8
        /*0000*/ 	.byte	0x4b, 0x00, 0x00, 0x00, 0x00, 0x00, 0x00, 0x00, 0x00, 0x02, 0x02, 0x08, 0x10, 0x0a, 0x2f, 0x22
        /* <DEDUP_REMOVED lines=13> */


//--------------------- .nv.constant0._Z26rgb_smem_array_interleavedPiS_i --------------------------
	.section	.nv.constant0._Z26rgb_smem_array_interleavedPiS_i,"a",@progbits
	.align	4
.nv.constant0._Z26rgb_smem_array_interleavedPiS_i:
	.zero		372


//--------------------- .nv.constant0._Z24rgb_copy_array_coalescedPiS_ --------------------------
	.section	.nv.constant0._Z24rgb_copy_array_coalescedPiS_,"a",@progbits
	.align	4
.nv.constant0._Z24rgb_copy_array_coalescedPiS_:
	.zero		368


//--------------------- .nv.constant0._Z26rgb_copy_array_interleavedPiS_ --------------------------
	.section	.nv.constant0._Z26rgb_copy_array_interleavedPiS_,"a",@progbits
	.align	4
.nv.constant0._Z26rgb_copy_array_interleavedPiS_:
	.zero		368


//--------------------- .text._Z26rgb_smem_array_interleavedPiS_i --------------------------
	.section	.text._Z26rgb_smem_array_interleavedPiS_i,"ax",@progbits
	.sectioninfo	@"SHI_REGISTERS=16"
	.align	128
        .global         _Z26rgb_smem_array_interleavedPiS_i
        .type           _Z26rgb_smem_array_interleavedPiS_i,@function
        .size           _Z26rgb_smem_array_interleavedPiS_i,(.L_x_3 - _Z26rgb_smem_array_interleavedPiS_i)
        .other          _Z26rgb_smem_array_interleavedPiS_i,@"STO_CUDA_ENTRY STV_DEFAULT"
_Z26rgb_smem_array_interleavedPiS_i:
.text._Z26rgb_smem_array_interleavedPiS_i:
[----:B------:R-:W-:-:S02]  /*0000*/  IMAD.MOV.U32 R1, RZ, RZ, c[0x0][0x28] ;  /* 0x00000a00ff017624 */ /* 0x000fc400078e00ff */
[----:B------:R-:W0:Y:S01]  /*0010*/  S2R R8, SR_TID.X ;  /* 0x0000000000087919 */ /* 0x000e220000002100 */
[----:B------:R-:W-:-:S03]  /*0020*/  IMAD.MOV.U32 R5, RZ, RZ, 0x4 ;  /* 0x00000004ff057424 */ /* 0x000fc600078e00ff */
[----:B------:R-:W1:Y:S01]  /*0030*/  S2R R3, SR_CTAID.X ;  /* 0x0000000000037919 */ /* 0x000e620000002500 */
[C---:B0-----:R-:W-:Y:S02]  /*0040*/  IADD3 R0, R8.reuse, c[0x0][0x0], RZ ;  /* 0x0000000008007a10 */ /* 0x041fe40007ffe0ff */
[----:B------:R-:W-:-:S03]  /*0050*/  ISETP.GT.AND P0, PT, R8, 0x2, PT ;  /* 0x000000020800780c */ /* 0x000fc60003f04270 */
[----:B-1----:R-:W-:-:S04]  /*0060*/  IMAD R6, R3, c[0x0][0x0], R0 ;  /* 0x0000000003067a24 */ /* 0x002fc800078e0200 */
[----:B------:R-:W-:-:S05]  /*0070*/  IMAD.WIDE R2, R6, R5, c[0x0][0x168] ;  /* 0x00005a0006027625 */ /* 0x000fca00078e0205 */
[----:B------:R-:W-:-:S03]  /*0080*/  @!P0 IMAD.WIDE R4, R8, 0x4, RZ ;  /* 0x0000000408048825 */ /* 0x000fc600078e02ff */
[----:B------:R0:W2:Y:S04]  /*0090*/  LDG.E.SYS R7, [R2] ;  /* 0x0000000002077381 */ /* 0x0000a800001ee900 */
[----:B------:R0:W3:Y:S04]  /*00a0*/  LDG.E.SYS R9, [R2+0x4] ;  /* 0x0000040002097381 */ /* 0x0000e800001ee900 */
[----:B------:R0:W4:Y:S01]  /*00b0*/  LDG.E.SYS R11, [R2+0x8] ;  /* 0x00000800020b7381 */ /* 0x00012200001ee900 */
[----:B------:R-:W-:Y:S01]  /*00c0*/  ULDC.64 UR4, c[0x0][0x168] ;  /* 0x00005a0000047ab9 */ /* 0x000fe20000000a00 */
[----:B0-----:R-:W-:Y:S01]  /*00d0*/  MOV R2, R4 ;  /* 0x0000000400027202 */ /* 0x001fe20000000f00 */
[----:B------:R-:W-:-:S08]  /*00e0*/  IMAD.MOV.U32 R3, RZ, RZ, R5 ;  /* 0x000000ffff037224 */ /* 0x000fd000078e0005 */
[----:B------:R-:W5:Y:S01]  /*00f0*/  @!P0 LDG.E.SYS R10, [R2.64+UR4+0x180] ;  /* 0x00018004020a8981 */ /* 0x000f62000c1ee900 */
[----:B------:R-:W-:Y:S01]  /*0100*/  IMAD R5, R8, 0x3, RZ ;  /* 0x0000000308057824 */ /* 0x000fe200078e02ff */
[----:B------:R-:W-:Y:S01]  /*0110*/  @!P0 MOV R13, R4 ;  /* 0x00000004000d8202 */ /* 0x000fe20000000f00 */
[----:B------:R-:W-:-:S03]  /*0120*/  IMAD.SHL.U32 R8, R0, 0x4, RZ ;  /* 0x0000000400087824 */ /* 0x000fc600078e00ff */
[C---:B------:R-:W-:Y:S01]  /*0130*/  IADD3 R12, R5.reuse, 0x3, RZ ;  /* 0x00000003050c7810 */ /* 0x040fe20007ffe0ff */
[----:B------:R-:W-:-:S04]  /*0140*/  IMAD.SHL.U32 R5, R5, 0x4, RZ ;  /* 0x0000000405057824 */ /* 0x000fc800078e00ff */
[----:B------:R-:W-:Y:S01]  /*0150*/  IMAD.SHL.U32 R12, R12, 0x4, RZ ;  /* 0x000000040c0c7824 */ /* 0x000fe200078e00ff */
[----:B--2---:R-:W-:Y:S04]  /*0160*/  STS [R8], R7 ;  /* 0x0000000708007388 */ /* 0x004fe80000000800 */
[----:B---3--:R-:W-:Y:S04]  /*0170*/  STS [R8+0x4], R9 ;  /* 0x0000040908007388 */ /* 0x008fe80000000800 */
[----:B----4-:R-:W-:Y:S04]  /*0180*/  STS [R8+0x8], R11 ;  /* 0x0000080b08007388 */ /* 0x010fe80000000800 */
[----:B-----5:R-:W-:Y:S04]  /*0190*/  @!P0 STS [R13+0x180], R10 ;  /* 0x0001800a0d008388 */ /* 0x020fe80000000800 */
[----:B------:R-:W-:Y:S04]  /*01a0*/  LDS.U R2, [R5] ;  /* 0x0000000005027984 */ /* 0x000fe80000001800 */
[----:B------:R-:W0:Y:S02]  /*01b0*/  LDS.U R3, [R12] ;  /* 0x000000000c037984 */ /* 0x000e240000001800 */
[----:B0-----:R-:W-:-:S02]  /*01c0*/  IADD3 R2, R2, R3, RZ ;  /* 0x0000000302027210 */ /* 0x001fc40007ffe0ff */
[----:B------:R-:W-:Y:S02]  /*01d0*/  LDS.U R3, [R5+0x4] ;  /* 0x0000040005037984 */ /* 0x000fe40000001800 */
[----:B------:R-:W-:-:S08]  /*01e0*/  SHF.R.S32.HI R2, RZ, 0x1, R2 ;  /* 0x00000001ff027819 */ /* 0x000fd00000011402 */
[----:B------:R0:W-:Y:S04]  /*01f0*/  STS [R5+0x18c], R2 ;  /* 0x00018c0205007388 */ /* 0x0001e80000000800 */
[----:B------:R-:W1:Y:S01]  /*0200*/  LDS.U R4, [R12+0x4] ;  /* 0x000004000c047984 */ /* 0x000e620000001800 */
[----:B0-----:R-:W-:Y:S01]  /*0210*/  LEA R2, P0, R6, c[0x0][0x160], 0x2 ;  /* 0x0000580006027a11 */ /* 0x001fe200078010ff */
[----:B-1----:R-:W-:-:S05]  /*0220*/  IMAD.IADD R3, R3, 0x1, R4 ;  /* 0x0000000103037824 */ /* 0x002fca00078e0204 */
[----:B------:R-:W-:-:S03]  /*0230*/  SHF.R.S32.HI R4, RZ, 0x1, R3 ;  /* 0x00000001ff047819 */ /* 0x000fc60000011403 */
[----:B------:R-:W-:Y:S05]  /*0240*/  LDS.U R3, [R5+0x8] ;  /* 0x0000080005037984 */ /* 0x000fea0000001800 */
[----:B------:R-:W-:Y:S04]  /*0250*/  STS [R5+0x190], R4 ;  /* 0x0001900405007388 */ /* 0x000fe80000000800 */
[----:B------:R-:W0:Y:S02]  /*0260*/  LDS.U R8, [R12+0x8] ;  /* 0x000008000c087984 */ /* 0x000e240000001800 */
[----:B0-----:R-:W-:-:S04]  /*0270*/  IADD3 R3, R3, R8, RZ ;  /* 0x0000000803037210 */ /* 0x001fc80007ffe0ff */
[----:B------:R-:W-:Y:S02]  /*0280*/  SHF.R.S32.HI R8, RZ, 0x1, R3 ;  /* 0x00000001ff087819 */ /* 0x000fe40000011403 */
[----:B------:R-:W-:-:S04]  /*0290*/  SHF.R.S32.HI R3, RZ, 0x1f, R6 ;  /* 0x0000001fff037819 */ /* 0x000fc80000011406 */
[----:B------:R-:W-:Y:S02]  /*02a0*/  LEA.HI.X R3, R6, c[0x0][0x164], R3, 0x2, P0 ;  /* 0x0000590006037a11 */ /* 0x000fe400000f1403 */
[----:B------:R-:W-:Y:S04]  /*02b0*/  STS [R5+0x194], R8 ;  /* 0x0001940805007388 */ /* 0x000fe80000000800 */
[----:B------:R-:W0:Y:S04]  /*02c0*/  LDS.U R7, [R0.X4+0x18c] ;  /* 0x00018c0000077984 */ /* 0x000e280000005800 */
[----:B------:R-:W1:Y:S04]  /*02d0*/  LDS.U R9, [R0.X4+0x190] ;  /* 0x0001900000097984 */ /* 0x000e680000005800 */
[----:B------:R-:W2:Y:S04]  /*02e0*/  LDS.U R11, [R0.X4+0x194] ;  /* 0x00019400000b7984 */ /* 0x000ea80000005800 */
[----:B0-----:R-:W-:Y:S04]  /*02f0*/  STG.E.SYS [R2], R7 ;  /* 0x0000000702007386 */ /* 0x001fe8000010e900 */
[----:B-1----:R-:W-:Y:S04]  /*0300*/  STG.E.SYS [R2+0x4], R9 ;  /* 0x0000040902007386 */ /* 0x002fe8000010e900 */
[----:B--2---:R-:W-:Y:S01]  /*0310*/  STG.E.SYS [R2+0x8], R11 ;  /* 0x0000080b02007386 */ /* 0x004fe2000010e900 */
[----:B------:R-:W-:Y:S05]  /*0320*/  EXIT ;  /* 0x000000000000794d */ /* 0x000fea0003800000 */
.L_x_0:
[----:B------:R-:W-:-:S00]  /*0330*/  BRA `(.L_x_0) ;  /* 0xfffffff000007947 */ /* 0x000fc0000383ffff */
[----:B------:R-:W-:-:S00]  /*0340*/  NOP ;  /* 0x0000000000007918 */ /* 0x000fc00000000000 */
[----:B------:R-:W-:-:S00]  /*0350*/  NOP ;  /* 0x0000000000007918 */ /* 0x000fc00000000000 */
[----:B------:R-:W-:-:S00]  /*0360*/  NOP ;  /* 0x0000000000007918 */ /* 0x000fc00000000000 */
[----:B------:R-:W-:-:S00]  /*0370*/  NOP ;  /* 0x0000000000007918 */ /* 0x000fc00000000000 */
.L_x_3:


//--------------------- .text._Z24rgb_copy_array_coalescedPiS_ --------------------------
	.section	.text._Z24rgb_copy_array_coalescedPiS_,"ax",@progbits
	.sectioninfo	@"SHI_REGISTERS=18"
	.align	128
        .global         _Z24rgb_copy_array_coalescedPiS_
        .type           _Z24rgb_copy_array_coalescedPiS_,@function
        .size           _Z24rgb_copy_array_coalescedPiS_,(.L_x_4 - _Z24rgb_copy_array_coalescedPiS_)
        .other          _Z24rgb_copy_array_coalescedPiS_,@"STO_CUDA_ENTRY STV_DEFAULT"
_Z24rgb_copy_array_coalescedPiS_:
.text._Z24rgb_copy_array_coalescedPiS_:
[----:B------:R-:W-:-:S02]  /*0000*/  MOV R1, c[0x0][0x28] ;  /* 0x00000a0000017a02 */ /* 0x000fc40000000f00 */
[----:B------:R-:W0:Y:S01]  /*0010*/  S2R R0, SR_CTAID.X ;  /* 0x0000000000007919 */ /* 0x000e220000002500 */
[----:B------:R-:W-:-:S03]  /*0020*/  MOV R15, 0x4 ;  /* 0x00000004000f7802 */ /* 0x000fc60000000f00 */
[----:B------:R-:W0:Y:S02]  /*0030*/  S2R R3, SR_TID.X ;  /* 0x0000000000037919 */ /* 0x000e240000002100 */
[----:B0-----:R-:W-:-:S04]  /*0040*/  IMAD R0, R0, c[0x0][0x0], R3 ;  /* 0x0000000000007a24 */ /* 0x001fc800078e0203 */
[----:B------:R-:W-:-:S08]  /*0050*/  IMAD.WIDE.U32 R2, R0, R15, c[0x0][0x168] ;  /* 0x00005a0000027625 */ /* 0x000fd000078e000f */
[----:B------:R-:W2:Y:S01]  /*0060*/  LDG.E.SYS R13, [R2] ;  /* 0x00000000020d7381 */ /* 0x000ea200001ee900 */
[C---:B------:R-:W-:Y:S01]  /*0070*/  IADD3 R8, R0.reuse, c[0x0][0x0], RZ ;  /* 0x0000000000087a10 */ /* 0x040fe20007ffe0ff */
[----:B------:R-:W-:-:S04]  /*0080*/  IMAD.WIDE.U32 R4, R0, R15, c[0x0][0x160] ;  /* 0x0000580000047625 */ /* 0x000fc800078e000f */
[----:B------:R-:W-:Y:S01]  /*0090*/  IMAD.WIDE.U32 R6, R8, R15, c[0x0][0x168] ;  /* 0x00005a0008067625 */ /* 0x000fe200078e000f */
[----:B------:R-:W-:-:S04]  /*00a0*/  MOV R9, c[0x0][0x0] ;  /* 0x0000000000097a02 */ /* 0x000fc80000000f00 */
[----:B------:R-:W-:Y:S01]  /*00b0*/  LEA R0, R9, R0, 0x1 ;  /* 0x0000000009007211 */ /* 0x000fe200078e08ff */
[----:B--2---:R-:W-:Y:S04]  /*00c0*/  STG.E.SYS [R4], R13 ;  /* 0x0000000d04007386 */ /* 0x004fe8000010e900 */
[----:B------:R-:W2:Y:S01]  /*00d0*/  LDG.E.SYS R7, [R6] ;  /* 0x0000000006077381 */ /* 0x000ea200001ee900 */
[----:B------:R-:W-:-:S04]  /*00e0*/  IMAD.WIDE.U32 R8, R8, R15, c[0x0][0x160] ;  /* 0x0000580008087625 */ /* 0x000fc800078e000f */
[----:B------:R-:W-:-:S04]  /*00f0*/  IMAD.WIDE.U32 R10, R0, R15, c[0x0][0x168] ;  /* 0x00005a00000a7625 */ /* 0x000fc800078e000f */
[----:B--2---:R-:W-:Y:S04]  /*0100*/  STG.E.SYS [R8], R7 ;  /* 0x0000000708007386 */ /* 0x004fe8000010e900 */
[----:B------:R-:W2:Y:S01]  /*0110*/  LDG.E.SYS R11, [R10] ;  /* 0x000000000a0b7381 */ /* 0x000ea200001ee900 */
[----:B------:R-:W-:-:S08]  /*0120*/  IMAD.WIDE.U32 R2, R0, R15, c[0x0][0x160] ;  /* 0x0000580000027625 */ /* 0x000fd000078e000f */
[----:B--2---:R-:W-:Y:S01]  /*0130*/  STG.E.SYS [R2], R11 ;  /* 0x0000000b02007386 */ /* 0x004fe2000010e900 */
[----:B------:R-:W-:Y:S05]  /*0140*/  EXIT ;  /* 0x000000000000794d */ /* 0x000fea0003800000 */
.L_x_1:
[----:B------:R-:W-:-:S00]  /*0150*/  BRA `(.L_x_1) ;  /* 0xfffffff000007947 */ /* 0x000fc0000383ffff */
[----:B------:R-:W-:-:S00]  /*0160*/  NOP ;  /* 0x0000000000007918 */ /* 0x000fc00000000000 */
[----:B------:R-:W-:-:S00]  /*0170*/  NOP ;  /* 0x0000000000007918 */ /* 0x000fc00000000000 */
.L_x_4:


//--------------------- .text._Z26rgb_copy_array_interleavedPiS_ --------------------------
	.section	.text._Z26rgb_copy_array_interleavedPiS_,"ax",@progbits
	.sectioninfo	@"SHI_REGISTERS=14"
	.align	128
        .global         _Z26rgb_copy_array_interleavedPiS_
        .type           _Z26rgb_copy_array_interleavedPiS_,@function
        .size           _Z26rgb_copy_array_interleavedPiS_,(.L_x_5 - _Z26rgb_copy_array_interleavedPiS_)
        .other          _Z26rgb_copy_array_interleavedPiS_,@"STO_CUDA_ENTRY STV_DEFAULT"
_Z26rgb_copy_array_interleavedPiS_:
.text._Z26rgb_copy_array_interleavedPiS_:
[----:B------:R-:W-:-:S02]  /*0000*/  MOV R1, c[0x0][0x28] ;  /* 0x00000a0000017a02 */ /* 0x000fc40000000f00 */
[----:B------:R-:W0:Y:S01]  /*0010*/  S2R R0, SR_CTAID.X ;  /* 0x0000000000007919 */ /* 0x000e220000002500 */
[----:B------:R-:W-:-:S03]  /*0020*/  MOV R5, 0x4 ;  /* 0x0000000400057802 */ /* 0x000fc60000000f00 */
[----:B------:R-:W0:Y:S02]  /*0030*/  S2R R3, SR_TID.X ;  /* 0x0000000000037919 */ /* 0x000e240000002100 */
[----:B0-----:R-:W-:-:S04]  /*0040*/  IMAD R0, R0, c[0x0][0x0], R3 ;  /* 0x0000000000007a24 */ /* 0x001fc800078e0203 */
[----:B------:R-:W-:-:S04]  /*0050*/  IMAD R0, R0, 0x3, RZ ;  /* 0x0000000300007824 */ /* 0x000fc800078e02ff */
[----:B------:R-:W-:-:S08]  /*0060*/  IMAD.WIDE R2, R0, R5, c[0x0][0x168] ;  /* 0x00005a0000027625 */ /* 0x000fd000078e0205 */
[----:B------:R-:W2:Y:S01]  /*0070*/  LDG.E.SYS R7, [R2] ;  /* 0x0000000002077381 */ /* 0x000ea200001ee900 */
[----:B------:R-:W-:-:S08]  /*0080*/  IMAD.WIDE R4, R0, R5, c[0x0][0x160] ;  /* 0x0000580000047625 */ /* 0x000fd000078e0205 */
[----:B--2---:R-:W-:Y:S04]  /*0090*/  STG.E.SYS [R4], R7 ;  /* 0x0000000704007386 */ /* 0x004fe8000010e900 */
[----:B------:R-:W2:Y:S04]  /*00a0*/  LDG.E.SYS R9, [R2+0x4] ;  /* 0x0000040002097381 */ /* 0x000ea800001ee900 */
[----:B--2---:R-:W-:Y:S04]  /*00b0*/  STG.E.SYS [R4+0x4], R9 ;  /* 0x0000040904007386 */ /* 0x004fe8000010e900 */
[----:B------:R-:W2:Y:S04]  /*00c0*/  LDG.E.SYS R11, [R2+0x8] ;  /* 0x00000800020b7381 */ /* 0x000ea800001ee900 */
[----:B--2---:R-:W-:Y:S01]  /*00d0*/  STG.E.SYS [R4+0x8], R11 ;  /* 0x0000080b04007386 */ /* 0x004fe2000010e900 */
[----:B------:R-:W-:Y:S05]  /*00e0*/  EXIT ;  /* 0x000000000000794d */ /* 0x000fea0003800000 */
.L_x_2:
[----:B------:R-:W-:-:S00]  /*00f0*/  BRA `(.L_x_2) ;  /* 0xfffffff000007947 */ /* 0x000fc0000383ffff */
.L_x_5:


//--------------------- .nv.shared._Z26rgb_smem_array_interleavedPiS_i --------------------------
	.section	.nv.shared._Z26rgb_smem_array_interleavedPiS_i,"aw",@nobits
	.align	4
.nv.shared._Z26rgb_smem_array_interleavedPiS_i:
	.zero		780


//--------------------- .nv.global                --------------------------
	.section	.nv.global,"aw",@nobits
.nv.global:
	.type		threadIdx,@object
	.size		threadIdx,(blockIdx - threadIdx)
threadIdx:
	.zero		1
	.type		blockIdx,@object
	.size		blockIdx,(blockDim - blockIdx)
blockIdx:
	.zero		1
	.type		blockDim,@object
	.size		blockDim,(.L_1 - blockDim)
blockDim:
	.zero		1
.L_1:
